//
// Generated by NVIDIA NVVM Compiler
//
// Compiler Build ID: CL-36424714
// Cuda compilation tools, release 13.0, V13.0.88
// Based on NVVM 20.0.0
//

.version 9.0
.target sm_100
.address_size 64

	// .globl	_Z15matrixMulKernelPiS_S_i

.visible .entry _Z15matrixMulKernelPiS_S_i(
	.param .u64 .ptr .align 1 _Z15matrixMulKernelPiS_S_i_param_0,
	.param .u64 .ptr .align 1 _Z15matrixMulKernelPiS_S_i_param_1,
	.param .u64 .ptr .align 1 _Z15matrixMulKernelPiS_S_i_param_2,
	.param .u32 _Z15matrixMulKernelPiS_S_i_param_3
)
{
	.reg .pred 	%p<10>;
	.reg .b32 	%r<105>;
	.reg .b64 	%rd<67>;

	ld.param.u64 	%rd14, [_Z15matrixMulKernelPiS_S_i_param_0];
	ld.param.u64 	%rd15, [_Z15matrixMulKernelPiS_S_i_param_1];
	ld.param.u32 	%r30, [_Z15matrixMulKernelPiS_S_i_param_3];
	cvta.to.global.u64 	%rd1, %rd15;
	cvta.to.global.u64 	%rd2, %rd14;
	mov.u32 	%r31, %ctaid.y;
	mov.u32 	%r32, %ntid.y;
	mov.u32 	%r33, %tid.y;
	mad.lo.s32 	%r1, %r31, %r32, %r33;
	mov.u32 	%r34, %ctaid.x;
	mov.u32 	%r35, %ntid.x;
	mov.u32 	%r36, %tid.x;
	mad.lo.s32 	%r2, %r34, %r35, %r36;
	max.s32 	%r37, %r1, %r2;
	setp.ge.s32 	%p1, %r37, %r30;
	@%p1 bra 	$L__BB0_13;
	mul.lo.s32 	%r3, %r30, %r1;
	and.b32  	%r4, %r30, 7;
	setp.lt.u32 	%p2, %r30, 8;
	mov.b32 	%r99, 0;
	mov.u32 	%r104, %r99;
	@%p2 bra 	$L__BB0_4;
	and.b32  	%r99, %r30, 2147483640;
	neg.s32 	%r93, %r99;
	mul.wide.s32 	%rd16, %r30, 4;
	add.s64 	%rd3, %rd1, %rd16;
	shl.b32 	%r7, %r30, 3;
	mul.wide.s32 	%rd17, %r30, 8;
	add.s64 	%rd4, %rd1, %rd17;
	mul.wide.s32 	%rd18, %r30, 12;
	add.s64 	%rd5, %rd1, %rd18;
	mul.wide.s32 	%rd19, %r30, 16;
	add.s64 	%rd6, %rd1, %rd19;
	mul.wide.s32 	%rd20, %r30, 20;
	add.s64 	%rd7, %rd1, %rd20;
	mul.wide.s32 	%rd21, %r30, 24;
	add.s64 	%rd8, %rd1, %rd21;
	mul.wide.s32 	%rd22, %r30, 28;
	add.s64 	%rd9, %rd1, %rd22;
	mul.wide.u32 	%rd23, %r3, 4;
	add.s64 	%rd24, %rd23, %rd2;
	add.s64 	%rd66, %rd24, 16;
	mov.b32 	%r104, 0;
	mov.u32 	%r92, %r2;
$L__BB0_3:
	.pragma "nounroll";
	mul.wide.s32 	%rd25, %r92, 4;
	add.s64 	%rd26, %rd3, %rd25;
	add.s64 	%rd27, %rd4, %rd25;
	add.s64 	%rd28, %rd5, %rd25;
	add.s64 	%rd29, %rd6, %rd25;
	add.s64 	%rd30, %rd7, %rd25;
	add.s64 	%rd31, %rd8, %rd25;
	add.s64 	%rd32, %rd9, %rd25;
	add.s64 	%rd33, %rd1, %rd25;
	ld.global.u32 	%r41, [%rd66+-16];
	ld.global.u32 	%r42, [%rd33];
	mad.lo.s32 	%r43, %r42, %r41, %r104;
	ld.global.u32 	%r44, [%rd66+-12];
	ld.global.u32 	%r45, [%rd26];
	mad.lo.s32 	%r46, %r45, %r44, %r43;
	ld.global.u32 	%r47, [%rd66+-8];
	ld.global.u32 	%r48, [%rd27];
	mad.lo.s32 	%r49, %r48, %r47, %r46;
	ld.global.u32 	%r50, [%rd66+-4];
	ld.global.u32 	%r51, [%rd28];
	mad.lo.s32 	%r52, %r51, %r50, %r49;
	ld.global.u32 	%r53, [%rd66];
	ld.global.u32 	%r54, [%rd29];
	mad.lo.s32 	%r55, %r54, %r53, %r52;
	ld.global.u32 	%r56, [%rd66+4];
	ld.global.u32 	%r57, [%rd30];
	mad.lo.s32 	%r58, %r57, %r56, %r55;
	ld.global.u32 	%r59, [%rd66+8];
	ld.global.u32 	%r60, [%rd31];
	mad.lo.s32 	%r61, %r60, %r59, %r58;
	ld.global.u32 	%r62, [%rd66+12];
	ld.global.u32 	%r63, [%rd32];
	mad.lo.s32 	%r104, %r63, %r62, %r61;
	add.s32 	%r93, %r93, 8;
	add.s32 	%r92, %r92, %r7;
	add.s64 	%rd66, %rd66, 32;
	setp.ne.s32 	%p3, %r93, 0;
	@%p3 bra 	$L__BB0_3;
$L__BB0_4:
	setp.eq.s32 	%p4, %r4, 0;
	@%p4 bra 	$L__BB0_12;
	and.b32  	%r17, %r30, 3;
	setp.lt.u32 	%p5, %r4, 4;
	@%p5 bra 	$L__BB0_7;
	add.s32 	%r65, %r99, %r3;
	mul.wide.u32 	%rd34, %r65, 4;
	add.s64 	%rd35, %rd2, %rd34;
	ld.global.u32 	%r66, [%rd35];
	mad.lo.s32 	%r67, %r99, %r30, %r2;
	mul.wide.s32 	%rd36, %r67, 4;
	add.s64 	%rd37, %rd1, %rd36;
	ld.global.u32 	%r68, [%rd37];
	mad.lo.s32 	%r69, %r68, %r66, %r104;
	cvt.u64.u32 	%rd38, %r3;
	cvt.u64.u32 	%rd39, %r99;
	add.s64 	%rd40, %rd39, %rd38;
	shl.b64 	%rd41, %rd40, 2;
	add.s64 	%rd42, %rd2, %rd41;
	ld.global.u32 	%r70, [%rd42+4];
	mul.wide.s32 	%rd43, %r30, 4;
	add.s64 	%rd44, %rd37, %rd43;
	ld.global.u32 	%r71, [%rd44];
	mad.lo.s32 	%r72, %r71, %r70, %r69;
	ld.global.u32 	%r73, [%rd42+8];
	add.s64 	%rd45, %rd44, %rd43;
	ld.global.u32 	%r74, [%rd45];
	mad.lo.s32 	%r75, %r74, %r73, %r72;
	ld.global.u32 	%r76, [%rd42+12];
	add.s64 	%rd46, %rd45, %rd43;
	ld.global.u32 	%r77, [%rd46];
	mad.lo.s32 	%r104, %r77, %r76, %r75;
	add.s32 	%r99, %r99, 4;
$L__BB0_7:
	setp.eq.s32 	%p6, %r17, 0;
	@%p6 bra 	$L__BB0_12;
	setp.eq.s32 	%p7, %r17, 1;
	@%p7 bra 	$L__BB0_10;
	add.s32 	%r79, %r99, %r3;
	mul.wide.u32 	%rd47, %r79, 4;
	add.s64 	%rd48, %rd2, %rd47;
	ld.global.u32 	%r80, [%rd48];
	mad.lo.s32 	%r81, %r99, %r30, %r2;
	mul.wide.s32 	%rd49, %r81, 4;
	add.s64 	%rd50, %rd1, %rd49;
	ld.global.u32 	%r82, [%rd50];
	mad.lo.s32 	%r83, %r82, %r80, %r104;
	cvt.u64.u32 	%rd51, %r3;
	cvt.u64.u32 	%rd52, %r99;
	add.s64 	%rd53, %rd52, %rd51;
	shl.b64 	%rd54, %rd53, 2;
	add.s64 	%rd55, %rd2, %rd54;
	ld.global.u32 	%r84, [%rd55+4];
	mul.wide.s32 	%rd56, %r30, 4;
	add.s64 	%rd57, %rd50, %rd56;
	ld.global.u32 	%r85, [%rd57];
	mad.lo.s32 	%r104, %r85, %r84, %r83;
	add.s32 	%r99, %r99, 2;
$L__BB0_10:
	and.b32  	%r86, %r30, 1;
	setp.eq.b32 	%p8, %r86, 1;
	not.pred 	%p9, %p8;
	@%p9 bra 	$L__BB0_12;
	add.s32 	%r87, %r99, %r3;
	mul.wide.u32 	%rd58, %r87, 4;
	add.s64 	%rd59, %rd2, %rd58;
	ld.global.u32 	%r88, [%rd59];
	mad.lo.s32 	%r89, %r99, %r30, %r2;
	mul.wide.s32 	%rd60, %r89, 4;
	add.s64 	%rd61, %rd1, %rd60;
	ld.global.u32 	%r90, [%rd61];
	mad.lo.s32 	%r104, %r90, %r88, %r104;
$L__BB0_12:
	ld.param.u64 	%rd65, [_Z15matrixMulKernelPiS_S_i_param_2];
	add.s32 	%r91, %r3, %r2;
	cvta.to.global.u64 	%rd62, %rd65;
	mul.wide.s32 	%rd63, %r91, 4;
	add.s64 	%rd64, %rd62, %rd63;
	st.global.u32 	[%rd64], %r104;
$L__BB0_13:
	ret;

}


// ===== COMPILED SASS (sm_100) =====

	.target	sm_100

	.elftype	@"ET_EXEC"


//--------------------- .note.nv.tkinfo           --------------------------
	.section	.note.nv.tkinfo,"",@"SHT_NOTE"
	.sectionflags	@"SHF_NOTE_NV_TKINFO"
	.tkinfo
        /*0018*/ 	.word	0x00000002
        /*0030*/ 	.string	""
        /*0030*/ 	.string	"ptxas"
        /*0030*/ 	.string	"Cuda compilation tools, release 13.0, V13.0.88"
        /*0030*/ 	.string	"Build cuda_13.0.r13.0/compiler.36424714_0"
        /*0030*/ 	.string	"-arch sm_100 -m 64 "



//--------------------- .note.nv.cuinfo           --------------------------
	.section	.note.nv.cuinfo,"",@"SHT_NOTE"
	.sectionflags	@"SHF_NOTE_NV_CUINFO"
        /*0018*/ 	.short	0x0002
        /*001a*/ 	.short	0x0064
        /*001c*/ 	.short	0x0082
	.zero		2


//--------------------- .nv.info                  --------------------------
	.section	.nv.info,"",@"SHT_CUDA_INFO"
	.align	4


	//----- nvinfo : EIATTR_REGCOUNT
	.align		4
        /*0000*/ 	.byte	0x04, 0x2f
        /*0002*/ 	.short	(.L_1 - .L_0)
	.align		4
.L_0:
        /*0004*/ 	.word	index@(_Z15matrixMulKernelPiS_S_i)
        /*0008*/ 	.word	0x0000001e


	//----- nvinfo : EIATTR_FRAME_SIZE
	.align		4
.L_1:
        /*000c*/ 	.byte	0x04, 0x11
        /*000e*/ 	.short	(.L_3 - .L_2)
	.align		4
.L_2:
        /*0010*/ 	.word	index@(_Z15matrixMulKernelPiS_S_i)
        /*0014*/ 	.word	0x00000000


	//----- nvinfo : EIATTR_MIN_STACK_SIZE
	.align		4
.L_3:
        /*0018*/ 	.byte	0x04, 0x12
        /*001a*/ 	.short	(.L_5 - .L_4)
	.align		4
.L_4:
        /*001c*/ 	.word	index@(_Z15matrixMulKernelPiS_S_i)
        /*0020*/ 	.word	0x00000000
.L_5:


//--------------------- .nv.compat                --------------------------
	.section	.nv.compat,"",@"SHT_CUDA_COMPAT_INFO"
	.align	4
        /*0000*/ 	.byte	0x02, 0x09, 0x00, 0x00, 0x02, 0x02, 0x01, 0x00, 0x02, 0x05, 0x05, 0x00, 0x03, 0x07, 0x01, 0x01
        /*0010*/ 	.byte	0x02, 0x03, 0x00, 0x00, 0x02, 0x06, 0x01, 0x00, 0x04, 0x0b, 0x08, 0x00, 0x09, 0x00, 0x00, 0x00
        /*0020*/ 	.byte	0x00, 0x00, 0x00, 0x00


//--------------------- .nv.info._Z15matrixMulKernelPiS_S_i --------------------------
	.section	.nv.info._Z15matrixMulKernelPiS_S_i,"",@"SHT_CUDA_INFO"
	.sectionflags	@""
	.align	4


	//----- nvinfo : EIATTR_CUDA_API_VERSION
	.align		4
        /*0000*/ 	.byte	0x04, 0x37
        /*0002*/ 	.short	(.L_7 - .L_6)
.L_6:
        /*0004*/ 	.word	0x00000082


	//----- nvinfo : EIATTR_KPARAM_INFO
	.align		4
.L_7:
        /*0008*/ 	.byte	0x04, 0x17
        /*000a*/ 	.short	(.L_9 - .L_8)
.L_8:
        /*000c*/ 	.word	0x00000000
        /*0010*/ 	.short	0x0003
        /*0012*/ 	.short	0x0018
        /*0014*/ 	.byte	0x00, 0xf0, 0x11, 0x00


	//----- nvinfo : EIATTR_KPARAM_INFO
	.align		4
.L_9:
        /*0018*/ 	.byte	0x04, 0x17
        /*001a*/ 	.short	(.L_11 - .L_10)
.L_10:
        /*001c*/ 	.word	0x00000000
        /*0020*/ 	.short	0x0002
        /*0022*/ 	.short	0x0010
        /*0024*/ 	.byte	0x00, 0xf5, 0x21, 0x00


	//----- nvinfo : EIATTR_KPARAM_INFO
	.align		4
.L_11:
        /*0028*/ 	.byte	0x04, 0x17
        /*002a*/ 	.short	(.L_13 - .L_12)
.L_12:
        /*002c*/ 	.word	0x00000000
        /*0030*/ 	.short	0x0001
        /*0032*/ 	.short	0x0008
        /*0034*/ 	.byte	0x00, 0xf5, 0x21, 0x00


	//----- nvinfo : EIATTR_KPARAM_INFO
	.align		4
.L_13:
        /*0038*/ 	.byte	0x04, 0x17
        /*003a*/ 	.short	(.L_15 - .L_14)
.L_14:
        /*003c*/ 	.word	0x00000000
        /*0040*/ 	.short	0x0000
        /*0042*/ 	.short	0x0000
        /*0044*/ 	.byte	0x00, 0xf5, 0x21, 0x00


	//----- nvinfo : EIATTR_SPARSE_MMA_MASK
	.align		4
.L_15:
        /*0048*/ 	.byte	0x03, 0x50
        /*004a*/ 	.short	0x0000


	//----- nvinfo : EIATTR_MAXREG_COUNT
	.align		4
        /*004c*/ 	.byte	0x03, 0x1b
        /*004e*/ 	.short	0x00ff


	//----- nvinfo : EIATTR_MERCURY_ISA_VERSION
	.align		4
        /*0050*/ 	.byte	0x03, 0x5f
        /*0052*/ 	.short	0x0101


	//----- nvinfo : EIATTR_VRC_CTA_INIT_COUNT
	.align		4
        /*0054*/ 	.byte	0x02, 0x4a
	.zero		1
	.zero		1


	//----- nvinfo : EIATTR_EXIT_INSTR_OFFSETS
	.align		4
        /*0058*/ 	.byte	0x04, 0x1c
        /*005a*/ 	.short	(.L_17 - .L_16)


	//   ....[0]....
.L_16:
        /*005c*/ 	.word	0x000000c0


	//   ....[1]....
        /*0060*/ 	.word	0x00000a90


	//----- nvinfo : EIATTR_CBANK_PARAM_SIZE
	.align		4
.L_17:
        /*0064*/ 	.byte	0x03, 0x19
        /*0066*/ 	.short	0x001c


	//----- nvinfo : EIATTR_PARAM_CBANK
	.align		4
        /*0068*/ 	.byte	0x04, 0x0a
        /*006a*/ 	.short	(.L_19 - .L_18)
	.align		4
.L_18:
        /*006c*/ 	.word	index@(.nv.constant0._Z15matrixMulKernelPiS_S_i)
        /*0070*/ 	.short	0x0380
        /*0072*/ 	.short	0x001c


	//----- nvinfo : EIATTR_SW_WAR
	.align		4
.L_19:
        /*0074*/ 	.byte	0x04, 0x36
        /*0076*/ 	.short	(.L_21 - .L_20)
.L_20:
        /*0078*/ 	.word	0x00000008
.L_21:


//--------------------- .nv.callgraph             --------------------------
	.section	.nv.callgraph,"",@"SHT_CUDA_CALLGRAPH"
	.align	4
	.sectionentsize	8
	.align		4
        /*0000*/ 	.word	0x00000000
	.align		4
        /*0004*/ 	.word	0xffffffff
	.align		4
        /*0008*/ 	.word	0x00000000
	.align		4
        /*000c*/ 	.word	0xfffffffe
	.align		4
        /*0010*/ 	.word	0x00000000
	.align		4
        /*0014*/ 	.word	0xfffffffd
	.align		4
        /*0018*/ 	.word	0x00000000
	.align		4
        /*001c*/ 	.word	0xfffffffc


//--------------------- .text._Z15matrixMulKernelPiS_S_i --------------------------
	.section	.text._Z15matrixMulKernelPiS_S_i,"ax",@progbits
	.align	128
        .global         _Z15matrixMulKernelPiS_S_i
        .type           _Z15matrixMulKernelPiS_S_i,@function
        .size           _Z15matrixMulKernelPiS_S_i,(.L_x_5 - _Z15matrixMulKernelPiS_S_i)
        .other          _Z15matrixMulKernelPiS_S_i,@"STO_CUDA_ENTRY STV_DEFAULT"
_Z15matrixMulKernelPiS_S_i:
.text._Z15matrixMulKernelPiS_S_i:
[----:B------:R-:W-:Y:S01]  /*0000*/  LDC R1, c[0x0][0x37c] ;  /* 0x0000df00ff017b82 */ /* 0x000fe20000000800 */
[----:B------:R-:W0:Y:S07]  /*0010*/  S2R R0, SR_TID.Y ;  /* 0x0000000000007919 */ /* 0x000e2e0000002200 */
[----:B------:R-:W0:Y:S01]  /*0020*/  S2UR UR4, SR_CTAID.Y ;  /* 0x00000000000479c3 */ /* 0x000e220000002600 */
[----:B------:R-:W1:Y:S01]  /*0030*/  LDCU UR20, c[0x0][0x398] ;  /* 0x00007300ff1477ac */ /* 0x000e620008000800 */
[----:B------:R-:W2:Y:S06]  /*0040*/  S2R R3, SR_TID.X ;  /* 0x0000000000037919 */ /* 0x000eac0000002100 */
[----:B------:R-:W0:Y:S08]  /*0050*/  LDC R13, c[0x0][0x364] ;  /* 0x0000d900ff0d7b82 */ /* 0x000e300000000800 */
[----:B------:R-:W2:Y:S08]  /*0060*/  S2UR UR5, SR_CTAID.X ;  /* 0x00000000000579c3 */ /* 0x000eb00000002500 */
[----:B------:R-:W2:Y:S01]  /*0070*/  LDC R2, c[0x0][0x360] ;  /* 0x0000d800ff027b82 */ /* 0x000ea20000000800 */
[----:B0-----:R-:W-:-:S02]  /*0080*/  IMAD R13, R13, UR4, R0 ;  /* 0x000000040d0d7c24 */ /* 0x001fc4000f8e0200 */
[----:B--2---:R-:W-:-:S05]  /*0090*/  IMAD R0, R2, UR5, R3 ;  /* 0x0000000502007c24 */ /* 0x004fca000f8e0203 */
[----:B------:R-:W-:-:S04]  /*00a0*/  VIMNMX R2, PT, PT, R13, R0, !PT ;  /* 0x000000000d027248 */ /* 0x000fc80007fe0100 */
[----:B-1----:R-:W-:-:S13]  /*00b0*/  ISETP.GE.AND P0, PT, R2, UR20, PT ;  /* 0x0000001402007c0c */ /* 0x002fda000bf06270 */
[----:B------:R-:W-:Y:S05]  /*00c0*/  @P0 EXIT ;  /* 0x000000000000094d */ /* 0x000fea0003800000 */
[----:B------:R-:W-:Y:S01]  /*00d0*/  UISETP.GE.U32.AND UP0, UPT, UR20, 0x8, UPT ;  /* 0x000000081400788c */ /* 0x000fe2000bf06070 */
[----:B------:R-:W-:Y:S02]  /*00e0*/  HFMA2 R12, -RZ, RZ, 0, 0 ;  /* 0x00000000ff0c7431 */ /* 0x000fe400000001ff */
[----:B------:R-:W-:Y:S01]  /*00f0*/  IMAD R13, R13, UR20, RZ ;  /* 0x000000140d0d7c24 */ /* 0x000fe2000f8e02ff */
[----:B------:R-:W-:Y:S01]  /*0100*/  UMOV UR4, URZ ;  /* 0x000000ff00047c82 */ /* 0x000fe20008000000 */
[----:B------:R-:W0:Y:S04]  /*0110*/  LDCU.64 UR18, c[0x0][0x358] ;  /* 0x00006b00ff1277ac */ /* 0x000e280008000a00 */
[----:B------:R-:W-:Y:S05]  /*0120*/  BRA.U !UP0, `(.L_x_0) ;  /* 0x0000000508047547 */ /* 0x000fea000b800000 */
[----:B------:R-:W1:Y:S01]  /*0130*/  LDCU.128 UR24, c[0x0][0x380] ;  /* 0x00007000ff1877ac */ /* 0x000e620008000c00 */
[----:B------:R-:W-:Y:S02]  /*0140*/  MOV R12, RZ ;  /* 0x000000ff000c7202 */ /* 0x000fe40000000f00 */
[----:B------:R-:W-:Y:S01]  /*0150*/  MOV R14, R0 ;  /* 0x00000000000e7202 */ /* 0x000fe20000000f00 */
[----:B------:R-:W-:-:S04]  /*0160*/  ULOP3.LUT UR4, UR20, 0x7ffffff8, URZ, 0xc0, !UPT ;  /* 0x7ffffff814047892 */ /* 0x000fc8000f8ec0ff */
[----:B------:R-:W-:Y:S01]  /*0170*/  UIADD3 UR5, UPT, UPT, -UR4, URZ, URZ ;  /* 0x000000ff04057290 */ /* 0x000fe2000fffe1ff */
[----:B-1----:R-:W-:Y:S01]  /*0180*/  MOV R2, UR24 ;  /* 0x0000001800027c02 */ /* 0x002fe20008000f00 */
[----:B------:R-:W-:Y:S01]  /*0190*/  UIMAD.WIDE UR6, UR20, 0x8, UR26 ;  /* 0x00000008140678a5 */ /* 0x000fe2000f8e021a */
[----:B------:R-:W-:Y:S01]  /*01a0*/  MOV R3, UR25 ;  /* 0x0000001900037c02 */ /* 0x000fe20008000f00 */
[----:B------:R-:W-:Y:S02]  /*01b0*/  UIMAD.WIDE UR8, UR20, 0xc, UR26 ;  /* 0x0000000c140878a5 */ /* 0x000fe4000f8e021a */
[----:B------:R-:W-:Y:S01]  /*01c0*/  UIMAD.WIDE UR10, UR20, 0x10, UR26 ;  /* 0x00000010140a78a5 */ /* 0x000fe2000f8e021a */
[----:B------:R-:W-:Y:S01]  /*01d0*/  IMAD.WIDE.U32 R2, R13, 0x4, R2 ;  /* 0x000000040d027825 */ /* 0x000fe200078e0002 */
[----:B------:R-:W-:Y:S02]  /*01e0*/  UIMAD.WIDE UR12, UR20, 0x14, UR26 ;  /* 0x00000014140c78a5 */ /* 0x000fe4000f8e021a */
[----:B------:R-:W-:Y:S01]  /*01f0*/  UIMAD.WIDE UR14, UR20, 0x18, UR26 ;  /* 0x00000018140e78a5 */ /* 0x000fe2000f8e021a */
[----:B------:R-:W-:Y:S01]  /*0200*/  IADD3 R2, P0, PT, R2, 0x10, RZ ;  /* 0x0000001002027810 */ /* 0x000fe20007f1e0ff */
[----:B------:R-:W-:-:S03]  /*0210*/  UIMAD.WIDE UR16, UR20, 0x1c, UR26 ;  /* 0x0000001c141078a5 */ /* 0x000fc6000f8e021a */
[----:B------:R-:W-:-:S09]  /*0220*/  IADD3.X R3, PT, PT, RZ, R3, RZ, P0, !PT ;  /* 0x00000003ff037210 */ /* 0x000fd200007fe4ff */
.L_x_1:
[----:B------:R-:W-:Y:S01]  /*0230*/  UIMAD.WIDE UR22, UR20, 0x4, UR26 ;  /* 0x00000004141678a5 */ /* 0x000fe2000f8e021a */
[----:B------:R-:W-:Y:S02]  /*0240*/  IMAD.MOV.U32 R23, RZ, RZ, 0x4 ;  /* 0x00000004ff177424 */ /* 0x000fe400078e00ff */
[----:B------:R-:W-:Y:S01]  /*0250*/  HFMA2 R11, -RZ, RZ, 0, 2.384185791015625e-07 ;  /* 0x00000004ff0b7431 */ /* 0x000fe200000001ff */
[----:B------:R-:W-:Y:S01]  /*0260*/  MOV R25, 0x4 ;  /* 0x0000000400197802 */ /* 0x000fe20000000f00 */
[----:B0-----:R-:W2:Y:S01]  /*0270*/  LDG.E R21, desc[UR18][R2.64+-0x10] ;  /* 0xfffff01202157981 */ /* 0x001ea2000c1e1900 */
[C---:B------:R-:W-:Y:S01]  /*0280*/  IMAD.WIDE R22, R14.reuse, R23, UR26 ;  /* 0x0000001a0e167e25 */ /* 0x040fe2000f8e0217 */
[----:B------:R-:W-:Y:S02]  /*0290*/  MOV R8, UR22 ;  /* 0x0000001600087c02 */ /* 0x000fe40008000f00 */
[----:B------:R-:W-:Y:S01]  /*02a0*/  MOV R9, UR23 ;  /* 0x0000001700097c02 */ /* 0x000fe20008000f00 */
[----:B------:R-:W3:Y:S02]  /*02b0*/  LDG.E R19, desc[UR18][R2.64+-0xc] ;  /* 0xfffff41202137981 */ /* 0x000ee4000c1e1900 */
[----:B------:R-:W-:-:S02]  /*02c0*/  IMAD.WIDE R8, R14, 0x4, R8 ;  /* 0x000000040e087825 */ /* 0x000fc400078e0208 */
[----:B------:R-:W2:Y:S01]  /*02d0*/  LDG.E R22, desc[UR18][R22.64] ;  /* 0x0000001216167981 */ /* 0x000ea2000c1e1900 */
[----:B------:R-:W-:Y:S01]  /*02e0*/  MOV R5, 0x4 ;  /* 0x0000000400057802 */ /* 0x000fe20000000f00 */
[C---:B------:R-:W-:Y:S02]  /*02f0*/  IMAD.WIDE R24, R14.reuse, R25, UR6 ;  /* 0x000000060e187e25 */ /* 0x040fe4000f8e0219 */
[----:B------:R0:W3:Y:S02]  /*0300*/  LDG.E R20, desc[UR18][R8.64] ;  /* 0x0000001208147981 */ /* 0x0000e4000c1e1900 */
[----:B------:R-:W-:Y:S02]  /*0310*/  IMAD.WIDE R10, R14, R11, UR8 ;  /* 0x000000080e0a7e25 */ /* 0x000fe4000f8e020b */
[----:B------:R-:W4:Y:S04]  /*0320*/  LDG.E R18, desc[UR18][R24.64] ;  /* 0x0000001218127981 */ /* 0x000f28000c1e1900 */
[----:B------:R-:W4:Y:S01]  /*0330*/  LDG.E R17, desc[UR18][R2.64+-0x8] ;  /* 0xfffff81202117981 */ /* 0x000f22000c1e1900 */
[----:B0-----:R-:W-:-:S02]  /*0340*/  HFMA2 R9, -RZ, RZ, 0, 2.384185791015625e-07 ;  /* 0x00000004ff097431 */ /* 0x001fc400000001ff */
[----:B------:R-:W-:Y:S01]  /*0350*/  IMAD.MOV.U32 R7, RZ, RZ, 0x4 ;  /* 0x00000004ff077424 */ /* 0x000fe200078e00ff */
[----:B------:R0:W5:Y:S01]  /*0360*/  LDG.E R16, desc[UR18][R10.64] ;  /* 0x000000120a107981 */ /* 0x000162000c1e1900 */
[----:B------:R-:W-:-:S03]  /*0370*/  IMAD.WIDE R4, R14, R5, UR10 ;  /* 0x0000000a0e047e25 */ /* 0x000fc6000f8e0205 */
[----:B------:R-:W5:Y:S01]  /*0380*/  LDG.E R15, desc[UR18][R2.64+-0x4] ;  /* 0xfffffc12020f7981 */ /* 0x000f62000c1e1900 */
[C---:B------:R-:W-:Y:S01]  /*0390*/  IMAD.WIDE R6, R14.reuse, R7, UR12 ;  /* 0x0000000c0e067e25 */ /* 0x040fe2000f8e0207 */
[----:B------:R-:W-:Y:S02]  /*03a0*/  MOV R27, 0x4 ;  /* 0x00000004001b7802 */ /* 0x000fe40000000f00 */
[----:B------:R1:W5:Y:S01]  /*03b0*/  LDG.E R4, desc[UR18][R4.64] ;  /* 0x0000001204047981 */ /* 0x000362000c1e1900 */
[----:B------:R-:W-:-:S03]  /*03c0*/  IMAD.WIDE R8, R14, R9, UR14 ;  /* 0x0000000e0e087e25 */ /* 0x000fc6000f8e0209 */
[----:B------:R-:W5:Y:S01]  /*03d0*/  LDG.E R23, desc[UR18][R2.64] ;  /* 0x0000001202177981 */ /* 0x000f62000c1e1900 */
[----:B0-----:R-:W-:-:S03]  /*03e0*/  IMAD.WIDE R10, R14, R27, UR16 ;  /* 0x000000100e0a7e25 */ /* 0x001fc6000f8e021b */
[----:B------:R-:W5:Y:S04]  /*03f0*/  LDG.E R7, desc[UR18][R6.64] ;  /* 0x0000001206077981 */ /* 0x000f68000c1e1900 */
[----:B------:R-:W5:Y:S04]  /*0400*/  LDG.E R24, desc[UR18][R2.64+0x4] ;  /* 0x0000041202187981 */ /* 0x000f68000c1e1900 */
[----:B------:R-:W5:Y:S04]  /*0410*/  LDG.E R8, desc[UR18][R8.64] ;  /* 0x0000001208087981 */ /* 0x000f68000c1e1900 */
[----:B------:R-:W5:Y:S04]  /*0420*/  LDG.E R25, desc[UR18][R2.64+0x8] ;  /* 0x0000081202197981 */ /* 0x000f68000c1e1900 */
[----:B------:R-:W5:Y:S04]  /*0430*/  LDG.E R10, desc[UR18][R10.64] ;  /* 0x000000120a0a7981 */ /* 0x000f68000c1e1900 */
[----:B------:R0:W5:Y:S01]  /*0440*/  LDG.E R27, desc[UR18][R2.64+0xc] ;  /* 0x00000c12021b7981 */ /* 0x000162000c1e1900 */
[----:B------:R-:W-:-:S04]  /*0450*/  UIADD3 UR5, UPT, UPT, UR5, 0x8, URZ ;  /* 0x0000000805057890 */ /* 0x000fc8000fffe0ff */
[----:B------:R-:W-:Y:S01]  /*0460*/  UISETP.NE.AND UP0, UPT, UR5, URZ, UPT ;  /* 0x000000ff0500728c */ /* 0x000fe2000bf05270 */
[----:B-1----:R-:W-:Y:S02]  /*0470*/  MOV R5, UR20 ;  /* 0x0000001400057c02 */ /* 0x002fe40008000f00 */
[----:B0-----:R-:W-:Y:S02]  /*0480*/  IADD3 R2, P0, PT, R2, 0x20, RZ ;  /* 0x0000002002027810 */ /* 0x001fe40007f1e0ff */
[----:B------:R-:W-:Y:S02]  /*0490*/  LEA R14, R5, R14, 0x3 ;  /* 0x0000000e050e7211 */ /* 0x000fe400078e18ff */
[----:B------:R-:W-:Y:S01]  /*04a0*/  IADD3.X R3, PT, PT, RZ, R3, RZ, P0, !PT ;  /* 0x00000003ff037210 */ /* 0x000fe200007fe4ff */
[----:B--2---:R-:W-:-:S04]  /*04b0*/  IMAD R21, R21, R22, R12 ;  /* 0x0000001615157224 */ /* 0x004fc800078e020c */
[----:B---3--:R-:W-:-:S04]  /*04c0*/  IMAD R19, R19, R20, R21 ;  /* 0x0000001413137224 */ /* 0x008fc800078e0215 */
[----:B----4-:R-:W-:-:S04]  /*04d0*/  IMAD R17, R17, R18, R19 ;  /* 0x0000001211117224 */ /* 0x010fc800078e0213 */
[----:B-----5:R-:W-:-:S04]  /*04e0*/  IMAD R15, R15, R16, R17 ;  /* 0x000000100f0f7224 */ /* 0x020fc800078e0211 */
[----:B------:R-:W-:-:S04]  /*04f0*/  IMAD R4, R23, R4, R15 ;  /* 0x0000000417047224 */ /* 0x000fc800078e020f */
[----:B------:R-:W-:-:S04]  /*0500*/  IMAD R4, R24, R7, R4 ;  /* 0x0000000718047224 */ /* 0x000fc800078e0204 */
[----:B------:R-:W-:-:S04]  /*0510*/  IMAD R4, R25, R8, R4 ;  /* 0x0000000819047224 */ /* 0x000fc800078e0204 */
[----:B------:R-:W-:Y:S01]  /*0520*/  IMAD R12, R27, R10, R4 ;  /* 0x0000000a1b0c7224 */ /* 0x000fe200078e0204 */
[----:B------:R-:W-:Y:S06]  /*0530*/  BRA.U UP0, `(.L_x_1) ;  /* 0xfffffffd003c7547 */ /* 0x000fec000b83ffff */
.L_x_0:
[----:B------:R-:W-:-:S04]  /*0540*/  ULOP3.LUT UR6, UR20, 0x7, URZ, 0xc0, !UPT ;  /* 0x0000000714067892 */ /* 0x000fc8000f8ec0ff */
[----:B------:R-:W-:-:S09]  /*0550*/  UISETP.NE.AND UP0, UPT, UR6, URZ, UPT ;  /* 0x000000ff0600728c */ /* 0x000fd2000bf05270 */
[----:B------:R-:W-:Y:S05]  /*0560*/  BRA.U !UP0, `(.L_x_2) ;  /* 0x0000000508387547 */ /* 0x000fea000b800000 */
[----:B------:R-:W-:Y:S02]  /*0570*/  UISETP.GE.U32.AND UP0, UPT, UR6, 0x4, UPT ;  /* 0x000000040600788c */ /* 0x000fe4000bf06070 */
[----:B------:R-:W-:-:S04]  /*0580*/  ULOP3.LUT UR5, UR20, 0x3, URZ, 0xc0, !UPT ;  /* 0x0000000314057892 */ /* 0x000fc8000f8ec0ff */
[----:B------:R-:W-:-:S03]  /*0590*/  UISETP.NE.AND UP1, UPT, UR5, URZ, UPT ;  /* 0x000000ff0500728c */ /* 0x000fc6000bf25270 */
[----:B------:R-:W-:Y:S08]  /*05a0*/  BRA.U !UP0, `(.L_x_3) ;  /* 0x00000001087c7547 */ /* 0x000ff0000b800000 */
[----:B------:R-:W1:Y:S01]  /*05b0*/  LDC.64 R6, c[0x0][0x388] ;  /* 0x0000e200ff067b82 */ /* 0x000e620000000a00 */
[----:B------:R-:W2:Y:S01]  /*05c0*/  LDCU.64 UR6, c[0x0][0x380] ;  /* 0x00007000ff0677ac */ /* 0x000ea20008000a00 */
[----:B------:R-:W-:Y:S01]  /*05d0*/  IMAD.U32 R9, RZ, RZ, UR4 ;  /* 0x00000004ff097e24 */ /* 0x000fe2000f8e00ff */
[C---:B------:R-:W-:Y:S02]  /*05e0*/  IADD3 R3, PT, PT, R13.reuse, UR4, RZ ;  /* 0x000000040d037c10 */ /* 0x040fe4000fffe0ff */
[----:B------:R-:W-:Y:S01]  /*05f0*/  IADD3 R10, P0, PT, R13, UR4, RZ ;  /* 0x000000040d0a7c10 */ /* 0x000fe2000ff1e0ff */
[----:B------:R-:W-:Y:S01]  /*0600*/  IMAD R9, R9, UR20, R0 ;  /* 0x0000001409097c24 */ /* 0x000fe2000f8e0200 */
[----:B------:R-:W-:Y:S01]  /*0610*/  MOV R11, UR20 ;  /* 0x00000014000b7c02 */ /* 0x000fe20008000f00 */
[----:B------:R-:W3:Y:S01]  /*0620*/  LDC.64 R4, c[0x0][0x380] ;  /* 0x0000e000ff047b82 */ /* 0x000ee20000000a00 */
[----:B------:R-:W-:Y:S01]  /*0630*/  MOV R15, UR20 ;  /* 0x00000014000f7c02 */ /* 0x000fe20008000f00 */
[----:B-1----:R-:W-:Y:S01]  /*0640*/  IMAD.WIDE R6, R9, 0x4, R6 ;  /* 0x0000000409067825 */ /* 0x002fe200078e0206 */
[----:B------:R-:W-:-:S05]  /*0650*/  MOV R9, UR20 ;  /* 0x0000001400097c02 */ /* 0x000fca0008000f00 */
[----:B------:R-:W-:Y:S02]  /*0660*/  IMAD.WIDE R8, R9, 0x4, R6 ;  /* 0x0000000409087825 */ /* 0x000fe400078e0206 */
[----:B0-----:R-:W4:Y:S02]  /*0670*/  LDG.E R6, desc[UR18][R6.64] ;  /* 0x0000001206067981 */ /* 0x001f24000c1e1900 */
[----:B---3--:R-:W-:Y:S01]  /*0680*/  IMAD.WIDE.U32 R4, R3, 0x4, R4 ;  /* 0x0000000403047825 */ /* 0x008fe200078e0004 */
[----:B------:R-:W-:Y:S01]  /*0690*/  IADD3.X R3, PT, PT, RZ, RZ, RZ, P0, !PT ;  /* 0x000000ffff037210 */ /* 0x000fe200007fe4ff */
[----:B------:R-:W3:Y:S01]  /*06a0*/  LDG.E R17, desc[UR18][R8.64] ;  /* 0x0000001208117981 */ /* 0x000ee2000c1e1900 */
[----:B--2---:R-:W-:-:S03]  /*06b0*/  LEA R2, P0, R10, UR6, 0x2 ;  /* 0x000000060a027c11 */ /* 0x004fc6000f8010ff */
[----:B------:R-:W4:Y:S01]  /*06c0*/  LDG.E R5, desc[UR18][R4.64] ;  /* 0x0000001204057981 */ /* 0x000f22000c1e1900 */
[----:B------:R-:W-:Y:S01]  /*06d0*/  LEA.HI.X R3, R10, UR7, R3, 0x2, P0 ;  /* 0x000000070a037c11 */ /* 0x000fe200080f1403 */
[----:B------:R-:W-:-:S04]  /*06e0*/  IMAD.WIDE R10, R11, 0x4, R8 ;  /* 0x000000040b0a7825 */ /* 0x000fc800078e0208 */
[----:B------:R-:W3:Y:S01]  /*06f0*/  LDG.E R16, desc[UR18][R2.64+0x4] ;  /* 0x0000041202107981 */ /* 0x000ee2000c1e1900 */
[----:B------:R-:W-:-:S03]  /*0700*/  IMAD.WIDE R14, R15, 0x4, R10 ;  /* 0x000000040f0e7825 */ /* 0x000fc600078e020a */
[----:B------:R-:W2:Y:S04]  /*0710*/  LDG.E R19, desc[UR18][R10.64] ;  /* 0x000000120a137981 */ /* 0x000ea8000c1e1900 */
[----:B------:R-:W2:Y:S04]  /*0720*/  LDG.E R18, desc[UR18][R2.64+0x8] ;  /* 0x0000081202127981 */ /* 0x000ea8000c1e1900 */
[----:B------:R-:W5:Y:S04]  /*0730*/  LDG.E R20, desc[UR18][R2.64+0xc] ;  /* 0x00000c1202147981 */ /* 0x000f68000c1e1900 */
[----:B------:R-:W5:Y:S01]  /*0740*/  LDG.E R14, desc[UR18][R14.64] ;  /* 0x000000120e0e7981 */ /* 0x000f62000c1e1900 */
[----:B------:R-:W-:Y:S01]  /*0750*/  UIADD3 UR4, UPT, UPT, UR4, 0x4, URZ ;  /* 0x0000000404047890 */ /* 0x000fe2000fffe0ff */
[----:B----4-:R-:W-:-:S04]  /*0760*/  IMAD R5, R5, R6, R12 ;  /* 0x0000000605057224 */ /* 0x010fc800078e020c */
[----:B---3--:R-:W-:-:S04]  /*0770*/  IMAD R5, R16, R17, R5 ;  /* 0x0000001110057224 */ /* 0x008fc800078e0205 */
[----:B--2---:R-:W-:-:S04]  /*0780*/  IMAD R5, R18, R19, R5 ;  /* 0x0000001312057224 */ /* 0x004fc800078e0205 */
[----:B-----5:R-:W-:-:S07]  /*0790*/  IMAD R12, R20, R14, R5 ;  /* 0x0000000e140c7224 */ /* 0x020fce00078e0205 */
.L_x_3:
[----:B------:R-:W-:Y:S05]  /*07a0*/  BRA.U !UP1, `(.L_x_2) ;  /* 0x0000000109a87547 */ /* 0x000fea000b800000 */
[----:B------:R-:W-:Y:S01]  /*07b0*/  UISETP.NE.AND UP0, UPT, UR5, 0x1, UPT ;  /* 0x000000010500788c */ /* 0x000fe2000bf05270 */
[----:B------:R-:W-:Y:S01]  /*07c0*/  MOV R7, UR4 ;  /* 0x0000000400077c02 */ /* 0x000fe20008000f00 */
[----:B------:R-:W-:Y:S02]  /*07d0*/  ULOP3.LUT UR5, UR20, 0x1, URZ, 0xc0, !UPT ;  /* 0x0000000114057892 */ /* 0x000fe4000f8ec0ff */
[----:B------:R-:W-:Y:S02]  /*07e0*/  MOV R15, UR20 ;  /* 0x00000014000f7c02 */ /* 0x000fe40008000f00 */
[----:B------:R-:W-:Y:S01]  /*07f0*/  UISETP.NE.U32.AND UP1, UPT, UR5, 0x1, UPT ;  /* 0x000000010500788c */ /* 0x000fe2000bf25070 */
[----:B------:R-:W-:-:S04]  /*0800*/  PLOP3.LUT P1, PT, PT, PT, UP0, 0x80, 0x8 ;  /* 0x000000000008781c */ /* 0x000fc80003f2f008 */
[----:B------:R-:W1:Y:S01]  /*0810*/  @UP0 LDCU.128 UR8, c[0x0][0x380] ;  /* 0x00007000ff0807ac */ /* 0x000e620008000c00 */
[----:B------:R-:W-:Y:S01]  /*0820*/  PLOP3.LUT P0, PT, PT, PT, UP1, 0x80, 0x8 ;  /* 0x000000000008781c */ /* 0x000fe20003f0f018 */
[----:B------:R-:W2:Y:S04]  /*0830*/  @UP0 LDCU.64 UR6, c[0x0][0x380] ;  /* 0x00007000ff0607ac */ /* 0x000ea80008000a00 */
[----:B------:R-:W3:Y:S03]  /*0840*/  @!UP1 LDCU.128 UR12, c[0x0][0x380] ;  /* 0x00007000ff0c97ac */ /* 0x000ee60008000c00 */
[C---:B------:R-:W-:Y:S02]  /*0850*/  @P1 IADD3 R3, PT, PT, R13.reuse, UR4, RZ ;  /* 0x000000040d031c10 */ /* 0x040fe4000fffe0ff */
[----:B------:R-:W-:Y:S01]  /*0860*/  @P1 IADD3 R6, P2, PT, R13, UR4, RZ ;  /* 0x000000040d061c10 */ /* 0x000fe2000ff5e0ff */
[----:B------:R-:W-:Y:S01]  /*0870*/  @UP0 UIADD3 UR4, UPT, UPT, UR4, 0x2, URZ ;  /* 0x0000000204040890 */ /* 0x000fe2000fffe0ff */
[----:B-1----:R-:W-:Y:S01]  /*0880*/  MOV R11, UR9 ;  /* 0x00000009000b7c02 */ /* 0x002fe20008000f00 */
[----:B------:R-:W-:Y:S01]  /*0890*/  IMAD.U32 R10, RZ, RZ, UR8 ;  /* 0x00000008ff0a7e24 */ /* 0x000fe2000f8e00ff */
[----:B------:R-:W-:-:S02]  /*08a0*/  MOV R4, UR10 ;  /* 0x0000000a00047c02 */ /* 0x000fc40008000f00 */
[----:B------:R-:W-:Y:S01]  /*08b0*/  MOV R5, UR11 ;  /* 0x0000000b00057c02 */ /* 0x000fe20008000f00 */
[----:B------:R-:W-:-:S04]  /*08c0*/  @P1 IMAD.WIDE.U32 R10, R3, 0x4, R10 ;  /* 0x00000004030a1825 */ /* 0x000fc800078e000a */
[----:B------:R-:W-:Y:S01]  /*08d0*/  @P1 IMAD R3, R7, UR20, R0 ;  /* 0x0000001407031c24 */ /* 0x000fe2000f8e0200 */
[----:B------:R-:W-:Y:S01]  /*08e0*/  @P1 IADD3.X R7, PT, PT, RZ, RZ, RZ, P2, !PT ;  /* 0x000000ffff071210 */ /* 0x000fe200017fe4ff */
[----:B------:R-:W-:Y:S01]  /*08f0*/  IMAD.U32 R19, RZ, RZ, UR4 ;  /* 0x00000004ff137e24 */ /* 0x000fe2000f8e00ff */
[C---:B--2---:R-:W-:Y:S01]  /*0900*/  @P1 LEA R2, P2, R6.reuse, UR6, 0x2 ;  /* 0x0000000606021c11 */ /* 0x044fe2000f8410ff */
[----:B------:R-:W-:Y:S01]  /*0910*/  @P1 IMAD.WIDE R4, R3, 0x4, R4 ;  /* 0x0000000403041825 */ /* 0x000fe200078e0204 */
[----:B------:R-:W-:Y:S01]  /*0920*/  @!P0 IADD3 R17, PT, PT, R13, UR4, RZ ;  /* 0x000000040d118c10 */ /* 0x000fe2000fffe0ff */
[----:B0-----:R-:W2:Y:S01]  /*0930*/  @P1 LDG.E R11, desc[UR18][R10.64] ;  /* 0x000000120a0b1981 */ /* 0x001ea2000c1e1900 */
[----:B------:R-:W-:Y:S01]  /*0940*/  @P1 LEA.HI.X R3, R6, UR7, R7, 0x2, P2 ;  /* 0x0000000706031c11 */ /* 0x000fe200090f1407 */
[----:B------:R-:W-:Y:S01]  /*0950*/  @!P0 IMAD R19, R19, UR20, R0 ;  /* 0x0000001413138c24 */ /* 0x000fe2000f8e0200 */
[----:B---3--:R-:W-:Y:S01]  /*0960*/  MOV R6, UR12 ;  /* 0x0000000c00067c02 */ /* 0x008fe20008000f00 */
[----:B------:R-:W-:Y:S01]  /*0970*/  @P1 IMAD.WIDE R14, R15, 0x4, R4 ;  /* 0x000000040f0e1825 */ /* 0x000fe200078e0204 */
[----:B------:R-:W-:Y:S01]  /*0980*/  MOV R7, UR13 ;  /* 0x0000000d00077c02 */ /* 0x000fe20008000f00 */
[----:B------:R-:W2:Y:S01]  /*0990*/  @P1 LDG.E R4, desc[UR18][R4.64] ;  /* 0x0000001204041981 */ /* 0x000ea2000c1e1900 */
[----:B------:R-:W-:-:S02]  /*09a0*/  MOV R8, UR14 ;  /* 0x0000000e00087c02 */ /* 0x000fc40008000f00 */
[----:B------:R-:W-:Y:S01]  /*09b0*/  MOV R9, UR15 ;  /* 0x0000000f00097c02 */ /* 0x000fe20008000f00 */
[----:B------:R-:W-:Y:S01]  /*09c0*/  @!P0 IMAD.WIDE.U32 R6, R17, 0x4, R6 ;  /* 0x0000000411068825 */ /* 0x000fe200078e0006 */
[----:B------:R-:W3:Y:S03]  /*09d0*/  @P1 LDG.E R14, desc[UR18][R14.64] ;  /* 0x000000120e0e1981 */ /* 0x000ee6000c1e1900 */
[----:B------:R-:W-:Y:S01]  /*09e0*/  @!P0 IMAD.WIDE R8, R19, 0x4, R8 ;  /* 0x0000000413088825 */ /* 0x000fe200078e0208 */
[----:B------:R-:W3:Y:S04]  /*09f0*/  @P1 LDG.E R2, desc[UR18][R2.64+0x4] ;  /* 0x0000041202021981 */ /* 0x000ee8000c1e1900 */
[----:B------:R-:W4:Y:S04]  /*0a00*/  @!P0 LDG.E R7, desc[UR18][R6.64] ;  /* 0x0000001206078981 */ /* 0x000f28000c1e1900 */
[----:B------:R-:W4:Y:S01]  /*0a10*/  @!P0 LDG.E R8, desc[UR18][R8.64] ;  /* 0x0000001208088981 */ /* 0x000f22000c1e1900 */
[----:B--2---:R-:W-:-:S04]  /*0a20*/  @P1 IMAD R11, R11, R4, R12 ;  /* 0x000000040b0b1224 */ /* 0x004fc800078e020c */
[----:B---3--:R-:W-:-:S04]  /*0a30*/  @P1 IMAD R12, R2, R14, R11 ;  /* 0x0000000e020c1224 */ /* 0x008fc800078e020b */
[----:B----4-:R-:W-:-:S07]  /*0a40*/  @!P0 IMAD R12, R7, R8, R12 ;  /* 0x00000008070c8224 */ /* 0x010fce00078e020c */
.L_x_2:
[----:B------:R-:W1:Y:S01]  /*0a50*/  LDC.64 R2, c[0x0][0x390] ;  /* 0x0000e400ff027b82 */ /* 0x000e620000000a00 */
[----:B------:R-:W-:-:S05]  /*0a60*/  IADD3 R13, PT, PT, R0, R13, RZ ;  /* 0x0000000d000d7210 */ /* 0x000fca0007ffe0ff */
[----:B-1----:R-:W-:-:S05]  /*0a70*/  IMAD.WIDE R2, R13, 0x4, R2 ;  /* 0x000000040d027825 */ /* 0x002fca00078e0202 */
[----:B0-----:R-:W-:Y:S01]  /*0a80*/  STG.E desc[UR18][R2.64], R12 ;  /* 0x0000000c02007986 */ /* 0x001fe2000c101912 */
[----:B------:R-:W-:Y:S05]  /*0a90*/  EXIT ;  /* 0x000000000000794d */ /* 0x000fea0003800000 */
.L_x_4:
[----:B------:R-:W-:-:S00]  /*0aa0*/  BRA `(.L_x_4) ;  /* 0xfffffffc00fc7947 */ /* 0x000fc0000383ffff */
[----:B------:R-:W-:-:S00]  /*0ab0*/  NOP ;  /* 0x0000000000007918 */ /* 0x000fc00000000000 */
        /* <DEDUP_REMOVED lines=12> */
.L_x_5:


//--------------------- .nv.shared.reserved.0     --------------------------
	.section	.nv.shared.reserved.0,"aw",@nobits
	.weak		__nv_reservedSMEM_offset_0_alias
	.size		__nv_reservedSMEM_offset_0_alias, 0, 64
	.other		__nv_reservedSMEM_offset_0_alias,@"STO_CUDA_RESERVED_SHARED STV_DEFAULT"
__nv_reservedSMEM_offset_0_alias:
	.zero		0
	.zero		64


//--------------------- .nv.constant0._Z15matrixMulKernelPiS_S_i --------------------------
	.section	.nv.constant0._Z15matrixMulKernelPiS_S_i,"a",@progbits
	.sectionflags	@""
	.align	4
.nv.constant0._Z15matrixMulKernelPiS_S_i:
	.zero		924


//--------------------- SYMBOLS --------------------------

	.type		.nv.reservedSmem.offset0,@object
	.size		.nv.reservedSmem.offset0,0x4
